	.headerflags	@"EF_CUDA_TEXMODE_UNIFIED EF_CUDA_64BIT_ADDRESS EF_CUDA_ACCELERATORS EF_CUDA_SM90 EF_CUDA_VIRTUAL_SM(EF_CUDA_SM90)"
	.elftype	@"ET_EXEC"


//--------------------- .nv.info                  --------------------------
	.section	.nv.info,"",@"SHT_CUDA_INFO"
	.align	4


	//----- nvinfo : EIATTR_REGCOUNT
	.align		4
        /*0000*/ 	.byte	0x04, 0x2f
        /*0002*/ 	.short	(.L_1 - .L_0)
	.align		4
.L_0:
        /*0004*/ 	.word	index@(triton_poi_fused_add_23)
        /*0008*/ 	.word	0x0000001a


	//----- nvinfo : EIATTR_MIN_STACK_SIZE
	.align		4
.L_1:
        /*000c*/ 	.byte	0x04, 0x12
        /*000e*/ 	.short	(.L_3 - .L_2)
	.align		4
.L_2:
        /*0010*/ 	.word	index@(triton_poi_fused_add_23)
        /*0014*/ 	.word	0x00000000


	//----- nvinfo : EIATTR_FRAME_SIZE
	.align		4
.L_3:
        /*0018*/ 	.byte	0x04, 0x11
        /*001a*/ 	.short	(.L_5 - .L_4)
	.align		4
.L_4:
        /*001c*/ 	.word	index@(triton_poi_fused_add_23)
        /*0020*/ 	.word	0x00000000


	//----- nvinfo : EIATTR_MIN_STACK_SIZE
	.align		4
.L_5:
        /*0024*/ 	.byte	0x04, 0x12
        /*0026*/ 	.short	(.L_7 - .L_6)
	.align		4
.L_6:
        /*0028*/ 	.word	index@(triton_poi_fused_add_23)
        /*002c*/ 	.word	0x00000000
.L_7:


//--------------------- .nv.info.triton_poi_fused_add_23 --------------------------
	.section	.nv.info.triton_poi_fused_add_23,"",@"SHT_CUDA_INFO"
	.sectionflags	@""
	.align	4


	//----- nvinfo : EIATTR_CUDA_API_VERSION
	.align		4
        /*0000*/ 	.byte	0x04, 0x37
        /*0002*/ 	.short	(.L_9 - .L_8)
.L_8:
        /*0004*/ 	.word	0x0000007c


	//----- nvinfo : EIATTR_KPARAM_INFO
	.align		4
.L_9:
        /*0008*/ 	.byte	0x04, 0x17
        /*000a*/ 	.short	(.L_11 - .L_10)
.L_10:
        /*000c*/ 	.word	0x00000000
        /*0010*/ 	.short	0x0002
        /*0012*/ 	.short	0x0010
        /*0014*/ 	.byte	0x00, 0xf0, 0x11, 0x00


	//----- nvinfo : EIATTR_KPARAM_INFO
	.align		4
.L_11:
        /*0018*/ 	.byte	0x04, 0x17
        /*001a*/ 	.short	(.L_13 - .L_12)
.L_12:
        /*001c*/ 	.word	0x00000000
        /*0020*/ 	.short	0x0001
        /*0022*/ 	.short	0x0008
        /*0024*/ 	.byte	0x00, 0xf4, 0x21, 0x00


	//----- nvinfo : EIATTR_KPARAM_INFO
	.align		4
.L_13:
        /*0028*/ 	.byte	0x04, 0x17
        /*002a*/ 	.short	(.L_15 - .L_14)
.L_14:
        /*002c*/ 	.word	0x00000000
        /*0030*/ 	.short	0x0000
        /*0032*/ 	.short	0x0000
        /*0034*/ 	.byte	0x00, 0xf4, 0x21, 0x00


	//----- nvinfo : EIATTR_SPARSE_MMA_MASK
	.align		4
.L_15:
        /*0038*/ 	.byte	0x03, 0x50
        /*003a*/ 	.short	0x0000


	//----- nvinfo : EIATTR_MAXREG_COUNT
	.align		4
        /*003c*/ 	.byte	0x03, 0x1b
        /*003e*/ 	.short	0x00ff


	//----- nvinfo : EIATTR_EXIT_INSTR_OFFSETS
	.align		4
        /*0040*/ 	.byte	0x04, 0x1c
        /*0042*/ 	.short	(.L_17 - .L_16)


	//   ....[0]....
.L_16:
        /*0044*/ 	.word	0x00000190


	//----- nvinfo : EIATTR_REQNTID
	.align		4
.L_17:
        /*0048*/ 	.byte	0x04, 0x10
        /*004a*/ 	.short	(.L_19 - .L_18)
.L_18:
        /*004c*/ 	.word	0x00000080
        /*0050*/ 	.word	0x00000001
        /*0054*/ 	.word	0x00000001


	//----- nvinfo : EIATTR_CBANK_PARAM_SIZE
	.align		4
.L_19:
        /*0058*/ 	.byte	0x03, 0x19
        /*005a*/ 	.short	0x0014


	//----- nvinfo : EIATTR_PARAM_CBANK
	.align		4
        /*005c*/ 	.byte	0x04, 0x0a
        /*005e*/ 	.short	(.L_21 - .L_20)
	.align		4
.L_20:
        /*0060*/ 	.word	index@(.nv.constant0.triton_poi_fused_add_23)
        /*0064*/ 	.short	0x0210
        /*0066*/ 	.short	0x0014


	//----- nvinfo : EIATTR_SW_WAR
	.align		4
.L_21:
        /*0068*/ 	.byte	0x04, 0x36
        /*006a*/ 	.short	(.L_23 - .L_22)
.L_22:
        /*006c*/ 	.word	0x00000008
.L_23:


//--------------------- .nv.callgraph             --------------------------
	.section	.nv.callgraph,"",@"SHT_CUDA_CALLGRAPH"
	.align	4
	.sectionentsize	8
	.align		4
        /*0000*/ 	.word	0x00000000
	.align		4
        /*0004*/ 	.word	0xffffffff
	.align		4
        /*0008*/ 	.word	0x00000000
	.align		4
        /*000c*/ 	.word	0xfffffffe
	.align		4
        /*0010*/ 	.word	0x00000000
	.align		4
        /*0014*/ 	.word	0xfffffffd
	.align		4
        /*0018*/ 	.word	0x00000000
	.align		4
        /*001c*/ 	.word	0xfffffffc


//--------------------- .text.triton_poi_fused_add_23 --------------------------
	.section	.text.triton_poi_fused_add_23,"ax",@progbits
	.align	128
        .global         triton_poi_fused_add_23
        .type           triton_poi_fused_add_23,@function
        .size           triton_poi_fused_add_23,(.L_x_1 - triton_poi_fused_add_23)
        .other          triton_poi_fused_add_23,@"STO_CUDA_ENTRY STV_DEFAULT"
triton_poi_fused_add_23:
.text.triton_poi_fused_add_23:
[----:B------:R-:W-:Y:S01]  /*0000*/  LDC R1, c[0x0][0x28] ;  /* 0x00000a00ff017b82 */ /* 0x000fe20000000800 */
[----:B------:R-:W1:Y:S07]  /*0010*/  S2R R0, SR_TID.X ;  /* 0x0000000000007919 */ /* 0x000e6e0000002100 */
[----:B------:R-:W2:Y:S01]  /*0020*/  LDC.64 R2, c[0x0][0x210] ;  /* 0x00008400ff027b82 */ /* 0x000ea20000000a00 */
[----:B------:R-:W-:Y:S01]  /*0030*/  ULDC.64 UR4, c[0x0][0x208] ;  /* 0x0000820000047ab9 */ /* 0x000fe20000000a00 */
[----:B------:R-:W3:Y:S06]  /*0040*/  S2R R5, SR_CTAID.X ;  /* 0x0000000000057919 */ /* 0x000eec0000002500 */
[----:B------:R-:W4:Y:S01]  /*0050*/  LDC.64 R8, c[0x0][0x218] ;  /* 0x00008600ff087b82 */ /* 0x000f220000000a00 */
[----:B-1----:R-:W-:-:S04]  /*0060*/  SHF.L.U32 R0, R0, 0x2, RZ ;  /* 0x0000000200007819 */ /* 0x002fc800000006ff */
[----:B------:R-:W-:-:S04]  /*0070*/  LOP3.LUT R0, R0, 0x1fc, RZ, 0xc0, !PT ;  /* 0x000001fc00007812 */ /* 0x000fc800078ec0ff */
[----:B---3--:R-:W-:-:S05]  /*0080*/  LEA R5, R5, R0, 0xa ;  /* 0x0000000005057211 */ /* 0x008fca00078e50ff */
[----:B--2---:R-:W-:-:S04]  /*0090*/  IMAD.WIDE R2, R5, 0x4, R2 ;  /* 0x0000000405027825 */ /* 0x004fc800078e0202 */
[----:B----4-:R-:W-:Y:S01]  /*00a0*/  IMAD.WIDE R8, R5, 0x4, R8 ;  /* 0x0000000405087825 */ /* 0x010fe200078e0208 */
[----:B------:R-:W2:Y:S04]  /*00b0*/  LDG.E.128 R12, desc[UR4][R2.64] ;  /* 0x00000004020c7981 */ /* 0x000ea8000c1e1d00 */
[----:B------:R-:W2:Y:S04]  /*00c0*/  LDG.E.128 R16, desc[UR4][R8.64] ;  /* 0x0000000408107981 */ /* 0x000ea8000c1e1d00 */
[----:B------:R-:W3:Y:S04]  /*00d0*/  LDG.E.128 R4, desc[UR4][R2.64+0x800] ;  /* 0x0008000402047981 */ /* 0x000ee8000c1e1d00 */
[----:B------:R-:W3:Y:S01]  /*00e0*/  LDG.E.128 R20, desc[UR4][R8.64+0x800] ;  /* 0x0008000408147981 */ /* 0x000ee2000c1e1d00 */
[----:B--2---:R-:W-:Y:S01]  /*00f0*/  FADD R12, R12, R16 ;  /* 0x000000100c0c7221 */ /* 0x004fe20000000000 */
[----:B------:R-:W-:Y:S01]  /*0100*/  FADD R13, R13, R17 ;  /* 0x000000110d0d7221 */ /* 0x000fe20000000000 */
[----:B------:R-:W-:Y:S01]  /*0110*/  FADD R14, R14, R18 ;  /* 0x000000120e0e7221 */ /* 0x000fe20000000000 */
[----:B------:R-:W-:Y:S01]  /*0120*/  FADD R15, R15, R19 ;  /* 0x000000130f0f7221 */ /* 0x000fe20000000000 */
[----:B---3--:R-:W-:Y:S01]  /*0130*/  FADD R4, R4, R20 ;  /* 0x0000001404047221 */ /* 0x008fe20000000000 */
[----:B------:R-:W-:Y:S01]  /*0140*/  FADD R5, R5, R21 ;  /* 0x0000001505057221 */ /* 0x000fe20000000000 */
[----:B------:R-:W-:Y:S01]  /*0150*/  FADD R6, R6, R22 ;  /* 0x0000001606067221 */ /* 0x000fe20000000000 */
[----:B------:R-:W-:Y:S01]  /*0160*/  FADD R7, R7, R23 ;  /* 0x0000001707077221 */ /* 0x000fe20000000000 */
[----:B------:R-:W-:Y:S04]  /*0170*/  STG.E.128 desc[UR4][R2.64], R12 ;  /* 0x0000000c02007986 */ /* 0x000fe8000c101d04 */
[----:B------:R-:W-:Y:S01]  /*0180*/  STG.E.128 desc[UR4][R2.64+0x800], R4 ;  /* 0x0008000402007986 */ /* 0x000fe2000c101d04 */
[----:B------:R-:W-:Y:S05]  /*0190*/  EXIT ;  /* 0x000000000000794d */ /* 0x000fea0003800000 */
.L_x_0:
[----:B------:R-:W-:-:S00]  /*01a0*/  BRA `(.L_x_0) ;  /* 0xfffffffc00fc7947 */ /* 0x000fc0000383ffff */
[----:B------:R-:W-:-:S00]  /*01b0*/  NOP ;  /* 0x0000000000007918 */ /* 0x000fc00000000000 */
        /* <DEDUP_REMOVED lines=12> */
.L_x_1:


//--------------------- .nv.constant0.triton_poi_fused_add_23 --------------------------
	.section	.nv.constant0.triton_poi_fused_add_23,"a",@progbits
	.sectionflags	@""
	.align	4
.nv.constant0.triton_poi_fused_add_23:
	.zero		548
